//
// Generated by NVIDIA NVVM Compiler
//
// Compiler Build ID: CL-36424714
// Cuda compilation tools, release 13.0, V13.0.88
// Based on NVVM 20.0.0
//

.version 9.0
.target sm_100
.address_size 64

	// .globl	_Z12gauss_seideliiiPdS_S_S_S_S_

.visible .entry _Z12gauss_seideliiiPdS_S_S_S_S_(
	.param .u32 _Z12gauss_seideliiiPdS_S_S_S_S__param_0,
	.param .u32 _Z12gauss_seideliiiPdS_S_S_S_S__param_1,
	.param .u32 _Z12gauss_seideliiiPdS_S_S_S_S__param_2,
	.param .u64 .ptr .align 1 _Z12gauss_seideliiiPdS_S_S_S_S__param_3,
	.param .u64 .ptr .align 1 _Z12gauss_seideliiiPdS_S_S_S_S__param_4,
	.param .u64 .ptr .align 1 _Z12gauss_seideliiiPdS_S_S_S_S__param_5,
	.param .u64 .ptr .align 1 _Z12gauss_seideliiiPdS_S_S_S_S__param_6,
	.param .u64 .ptr .align 1 _Z12gauss_seideliiiPdS_S_S_S_S__param_7,
	.param .u64 .ptr .align 1 _Z12gauss_seideliiiPdS_S_S_S_S__param_8
)
{
	.reg .pred 	%p<13>;
	.reg .b32 	%r<72>;
	.reg .b64 	%rd<59>;
	.reg .b64 	%fd<100>;

	ld.param.u32 	%r33, [_Z12gauss_seideliiiPdS_S_S_S_S__param_1];
	ld.param.u32 	%r34, [_Z12gauss_seideliiiPdS_S_S_S_S__param_2];
	ld.param.u64 	%rd10, [_Z12gauss_seideliiiPdS_S_S_S_S__param_3];
	ld.param.u64 	%rd11, [_Z12gauss_seideliiiPdS_S_S_S_S__param_4];
	ld.param.u64 	%rd12, [_Z12gauss_seideliiiPdS_S_S_S_S__param_5];
	ld.param.u64 	%rd13, [_Z12gauss_seideliiiPdS_S_S_S_S__param_6];
	ld.param.u64 	%rd14, [_Z12gauss_seideliiiPdS_S_S_S_S__param_7];
	ld.param.u64 	%rd15, [_Z12gauss_seideliiiPdS_S_S_S_S__param_8];
	cvta.to.global.u64 	%rd1, %rd13;
	cvta.to.global.u64 	%rd2, %rd10;
	cvta.to.global.u64 	%rd3, %rd15;
	cvta.to.global.u64 	%rd4, %rd12;
	cvta.to.global.u64 	%rd5, %rd14;
	cvta.to.global.u64 	%rd6, %rd11;
	setp.lt.s32 	%p1, %r33, 3;
	@%p1 bra 	$L__BB0_16;
	ld.param.u32 	%r57, [_Z12gauss_seideliiiPdS_S_S_S_S__param_0];
	setp.lt.s32 	%p2, %r57, 3;
	setp.lt.s32 	%p3, %r34, 1;
	or.pred  	%p4, %p2, %p3;
	@%p4 bra 	$L__BB0_16;
	and.b32  	%r1, %r34, 3;
	and.b32  	%r2, %r34, 2147483644;
	and.b32  	%r3, %r34, 1;
	neg.s32 	%r4, %r2;
	add.s64 	%rd7, %rd5, 16;
	add.s64 	%rd8, %rd4, 16;
	mov.b32 	%r61, 1;
$L__BB0_3:
	mov.b32 	%r62, 1;
$L__BB0_4:
	ld.param.u32 	%r58, [_Z12gauss_seideliiiPdS_S_S_S_S__param_0];
	mul.lo.s32 	%r38, %r62, %r34;
	mul.lo.s32 	%r39, %r34, %r58;
	mul.lo.s32 	%r40, %r39, %r61;
	add.s32 	%r7, %r38, %r40;
	sub.s32 	%r41, %r40, %r39;
	add.s32 	%r8, %r38, %r41;
	sub.s32 	%r42, %r38, %r34;
	add.s32 	%r9, %r42, %r40;
	add.s32 	%r10, %r7, %r39;
	add.s32 	%r11, %r7, %r34;
	mov.b32 	%r63, 0;
$L__BB0_5:
	setp.lt.u32 	%p5, %r34, 4;
	add.s32 	%r44, %r7, %r63;
	mul.wide.s32 	%rd16, %r44, 8;
	add.s64 	%rd9, %rd6, %rd16;
	mov.b64 	%rd17, 0;
	st.global.u64 	[%rd9], %rd17;
	mul.lo.s32 	%r13, %r44, %r34;
	mov.b32 	%r71, 0;
	mov.f64 	%fd98, 0d0000000000000000;
	@%p5 bra 	$L__BB0_8;
	mov.f64 	%fd98, 0d0000000000000000;
	mov.u32 	%r64, %r10;
	mov.u32 	%r65, %r9;
	mov.u32 	%r66, %r8;
	mov.u32 	%r67, %r11;
	mov.u32 	%r68, %r13;
	mov.u32 	%r69, %r4;
$L__BB0_7:
	.pragma "nounroll";
	mul.wide.s32 	%rd18, %r68, 8;
	add.s64 	%rd19, %rd7, %rd18;
	add.s64 	%rd20, %rd8, %rd18;
	add.s64 	%rd21, %rd3, %rd18;
	mul.wide.s32 	%rd22, %r67, 8;
	add.s64 	%rd23, %rd2, 16;
	add.s64 	%rd24, %rd23, %rd22;
	add.s64 	%rd25, %rd1, %rd18;
	mul.wide.s32 	%rd26, %r66, 8;
	add.s64 	%rd27, %rd6, 16;
	add.s64 	%rd28, %rd27, %rd26;
	mul.wide.s32 	%rd29, %r65, 8;
	add.s64 	%rd30, %rd27, %rd29;
	mul.wide.s32 	%rd31, %r64, 8;
	add.s64 	%rd32, %rd23, %rd31;
	ld.global.f64 	%fd8, [%rd19+-16];
	ld.global.f64 	%fd9, [%rd28+-16];
	ld.global.f64 	%fd10, [%rd20+-16];
	ld.global.f64 	%fd11, [%rd30+-16];
	mul.f64 	%fd12, %fd10, %fd11;
	fma.rn.f64 	%fd13, %fd8, %fd9, %fd12;
	ld.global.f64 	%fd14, [%rd21];
	ld.global.f64 	%fd15, [%rd32+-16];
	fma.rn.f64 	%fd16, %fd14, %fd15, %fd13;
	ld.global.f64 	%fd17, [%rd25];
	ld.global.f64 	%fd18, [%rd24+-16];
	fma.rn.f64 	%fd19, %fd17, %fd18, %fd16;
	add.f64 	%fd20, %fd98, %fd19;
	st.global.f64 	[%rd9], %fd20;
	ld.global.f64 	%fd21, [%rd19+-8];
	ld.global.f64 	%fd22, [%rd28+-8];
	ld.global.f64 	%fd23, [%rd20+-8];
	ld.global.f64 	%fd24, [%rd30+-8];
	mul.f64 	%fd25, %fd23, %fd24;
	fma.rn.f64 	%fd26, %fd21, %fd22, %fd25;
	ld.global.f64 	%fd27, [%rd21+8];
	ld.global.f64 	%fd28, [%rd32+-8];
	fma.rn.f64 	%fd29, %fd27, %fd28, %fd26;
	ld.global.f64 	%fd30, [%rd25+8];
	ld.global.f64 	%fd31, [%rd24+-8];
	fma.rn.f64 	%fd32, %fd30, %fd31, %fd29;
	add.f64 	%fd33, %fd20, %fd32;
	st.global.f64 	[%rd9], %fd33;
	ld.global.f64 	%fd34, [%rd19];
	ld.global.f64 	%fd35, [%rd28];
	ld.global.f64 	%fd36, [%rd20];
	ld.global.f64 	%fd37, [%rd30];
	mul.f64 	%fd38, %fd36, %fd37;
	fma.rn.f64 	%fd39, %fd34, %fd35, %fd38;
	ld.global.f64 	%fd40, [%rd21+16];
	ld.global.f64 	%fd41, [%rd32];
	fma.rn.f64 	%fd42, %fd40, %fd41, %fd39;
	ld.global.f64 	%fd43, [%rd25+16];
	ld.global.f64 	%fd44, [%rd24];
	fma.rn.f64 	%fd45, %fd43, %fd44, %fd42;
	add.f64 	%fd46, %fd33, %fd45;
	st.global.f64 	[%rd9], %fd46;
	ld.global.f64 	%fd47, [%rd19+8];
	ld.global.f64 	%fd48, [%rd28+8];
	ld.global.f64 	%fd49, [%rd20+8];
	ld.global.f64 	%fd50, [%rd30+8];
	mul.f64 	%fd51, %fd49, %fd50;
	fma.rn.f64 	%fd52, %fd47, %fd48, %fd51;
	ld.global.f64 	%fd53, [%rd21+24];
	ld.global.f64 	%fd54, [%rd32+8];
	fma.rn.f64 	%fd55, %fd53, %fd54, %fd52;
	ld.global.f64 	%fd56, [%rd25+24];
	ld.global.f64 	%fd57, [%rd24+8];
	fma.rn.f64 	%fd58, %fd56, %fd57, %fd55;
	add.f64 	%fd98, %fd46, %fd58;
	st.global.f64 	[%rd9], %fd98;
	add.s32 	%r69, %r69, 4;
	add.s32 	%r68, %r68, 4;
	add.s32 	%r67, %r67, 4;
	add.s32 	%r66, %r66, 4;
	add.s32 	%r65, %r65, 4;
	add.s32 	%r64, %r64, 4;
	setp.ne.s32 	%p6, %r69, 0;
	mov.u32 	%r71, %r2;
	@%p6 bra 	$L__BB0_7;
$L__BB0_8:
	setp.eq.s32 	%p7, %r1, 0;
	@%p7 bra 	$L__BB0_13;
	setp.eq.s32 	%p8, %r1, 1;
	@%p8 bra 	$L__BB0_11;
	add.s32 	%r45, %r71, %r13;
	mul.wide.s32 	%rd33, %r45, 8;
	add.s64 	%rd34, %rd5, %rd33;
	ld.global.f64 	%fd59, [%rd34];
	add.s32 	%r46, %r8, %r71;
	mul.wide.s32 	%rd35, %r46, 8;
	add.s64 	%rd36, %rd6, %rd35;
	ld.global.f64 	%fd60, [%rd36];
	add.s64 	%rd37, %rd4, %rd33;
	ld.global.f64 	%fd61, [%rd37];
	add.s32 	%r47, %r9, %r71;
	mul.wide.s32 	%rd38, %r47, 8;
	add.s64 	%rd39, %rd6, %rd38;
	ld.global.f64 	%fd62, [%rd39];
	mul.f64 	%fd63, %fd61, %fd62;
	fma.rn.f64 	%fd64, %fd59, %fd60, %fd63;
	add.s64 	%rd40, %rd3, %rd33;
	ld.global.f64 	%fd65, [%rd40];
	add.s32 	%r48, %r10, %r71;
	mul.wide.s32 	%rd41, %r48, 8;
	add.s64 	%rd42, %rd2, %rd41;
	ld.global.f64 	%fd66, [%rd42];
	fma.rn.f64 	%fd67, %fd65, %fd66, %fd64;
	add.s64 	%rd43, %rd1, %rd33;
	ld.global.f64 	%fd68, [%rd43];
	add.s32 	%r49, %r11, %r71;
	mul.wide.s32 	%rd44, %r49, 8;
	add.s64 	%rd45, %rd2, %rd44;
	ld.global.f64 	%fd69, [%rd45];
	fma.rn.f64 	%fd70, %fd68, %fd69, %fd67;
	add.f64 	%fd71, %fd98, %fd70;
	st.global.f64 	[%rd9], %fd71;
	ld.global.f64 	%fd72, [%rd34+8];
	ld.global.f64 	%fd73, [%rd36+8];
	ld.global.f64 	%fd74, [%rd37+8];
	ld.global.f64 	%fd75, [%rd39+8];
	mul.f64 	%fd76, %fd74, %fd75;
	fma.rn.f64 	%fd77, %fd72, %fd73, %fd76;
	ld.global.f64 	%fd78, [%rd40+8];
	ld.global.f64 	%fd79, [%rd42+8];
	fma.rn.f64 	%fd80, %fd78, %fd79, %fd77;
	ld.global.f64 	%fd81, [%rd43+8];
	ld.global.f64 	%fd82, [%rd45+8];
	fma.rn.f64 	%fd83, %fd81, %fd82, %fd80;
	add.f64 	%fd98, %fd71, %fd83;
	st.global.f64 	[%rd9], %fd98;
	add.s32 	%r71, %r71, 2;
$L__BB0_11:
	setp.eq.s32 	%p9, %r3, 0;
	@%p9 bra 	$L__BB0_13;
	add.s32 	%r50, %r71, %r13;
	mul.wide.s32 	%rd46, %r50, 8;
	add.s64 	%rd47, %rd5, %rd46;
	ld.global.f64 	%fd84, [%rd47];
	add.s32 	%r51, %r8, %r71;
	mul.wide.s32 	%rd48, %r51, 8;
	add.s64 	%rd49, %rd6, %rd48;
	ld.global.f64 	%fd85, [%rd49];
	add.s64 	%rd50, %rd4, %rd46;
	ld.global.f64 	%fd86, [%rd50];
	add.s32 	%r52, %r9, %r71;
	mul.wide.s32 	%rd51, %r52, 8;
	add.s64 	%rd52, %rd6, %rd51;
	ld.global.f64 	%fd87, [%rd52];
	mul.f64 	%fd88, %fd86, %fd87;
	fma.rn.f64 	%fd89, %fd84, %fd85, %fd88;
	add.s64 	%rd53, %rd3, %rd46;
	ld.global.f64 	%fd90, [%rd53];
	add.s32 	%r53, %r10, %r71;
	mul.wide.s32 	%rd54, %r53, 8;
	add.s64 	%rd55, %rd2, %rd54;
	ld.global.f64 	%fd91, [%rd55];
	fma.rn.f64 	%fd92, %fd90, %fd91, %fd89;
	add.s64 	%rd56, %rd1, %rd46;
	ld.global.f64 	%fd93, [%rd56];
	add.s32 	%r54, %r11, %r71;
	mul.wide.s32 	%rd57, %r54, 8;
	add.s64 	%rd58, %rd2, %rd57;
	ld.global.f64 	%fd94, [%rd58];
	fma.rn.f64 	%fd95, %fd93, %fd94, %fd92;
	add.f64 	%fd96, %fd98, %fd95;
	st.global.f64 	[%rd9], %fd96;
$L__BB0_13:
	add.s32 	%r63, %r63, 1;
	setp.ne.s32 	%p10, %r63, %r34;
	@%p10 bra 	$L__BB0_5;
	ld.param.u32 	%r59, [_Z12gauss_seideliiiPdS_S_S_S_S__param_0];
	add.s32 	%r55, %r59, -2;
	setp.ne.s32 	%p11, %r62, %r55;
	add.s32 	%r62, %r62, 1;
	@%p11 bra 	$L__BB0_4;
	ld.param.u32 	%r60, [_Z12gauss_seideliiiPdS_S_S_S_S__param_1];
	add.s32 	%r56, %r60, -2;
	setp.ne.s32 	%p12, %r61, %r56;
	add.s32 	%r61, %r61, 1;
	@%p12 bra 	$L__BB0_3;
$L__BB0_16:
	ret;

}


// ===== COMPILED SASS (sm_100) =====

	.target	sm_100

	.elftype	@"ET_EXEC"


//--------------------- .note.nv.tkinfo           --------------------------
	.section	.note.nv.tkinfo,"",@"SHT_NOTE"
	.sectionflags	@"SHF_NOTE_NV_TKINFO"
	.tkinfo
        /*0018*/ 	.word	0x00000002
        /*0030*/ 	.string	""
        /*0030*/ 	.string	"ptxas"
        /*0030*/ 	.string	"Cuda compilation tools, release 13.0, V13.0.88"
        /*0030*/ 	.string	"Build cuda_13.0.r13.0/compiler.36424714_0"
        /*0030*/ 	.string	"-arch sm_100 -m 64 "



//--------------------- .note.nv.cuinfo           --------------------------
	.section	.note.nv.cuinfo,"",@"SHT_NOTE"
	.sectionflags	@"SHF_NOTE_NV_CUINFO"
        /*0018*/ 	.short	0x0002
        /*001a*/ 	.short	0x0064
        /*001c*/ 	.short	0x0082
	.zero		2


//--------------------- .nv.info                  --------------------------
	.section	.nv.info,"",@"SHT_CUDA_INFO"
	.align	4


	//----- nvinfo : EIATTR_REGCOUNT
	.align		4
        /*0000*/ 	.byte	0x04, 0x2f
        /*0002*/ 	.short	(.L_1 - .L_0)
	.align		4
.L_0:
        /*0004*/ 	.word	index@(_Z12gauss_seideliiiPdS_S_S_S_S_)
        /*0008*/ 	.word	0x00000020


	//----- nvinfo : EIATTR_FRAME_SIZE
	.align		4
.L_1:
        /*000c*/ 	.byte	0x04, 0x11
        /*000e*/ 	.short	(.L_3 - .L_2)
	.align		4
.L_2:
        /*0010*/ 	.word	index@(_Z12gauss_seideliiiPdS_S_S_S_S_)
        /*0014*/ 	.word	0x00000000


	//----- nvinfo : EIATTR_MIN_STACK_SIZE
	.align		4
.L_3:
        /*0018*/ 	.byte	0x04, 0x12
        /*001a*/ 	.short	(.L_5 - .L_4)
	.align		4
.L_4:
        /*001c*/ 	.word	index@(_Z12gauss_seideliiiPdS_S_S_S_S_)
        /*0020*/ 	.word	0x00000000
.L_5:


//--------------------- .nv.compat                --------------------------
	.section	.nv.compat,"",@"SHT_CUDA_COMPAT_INFO"
	.align	4
        /*0000*/ 	.byte	0x02, 0x09, 0x00, 0x00, 0x02, 0x02, 0x01, 0x00, 0x02, 0x05, 0x05, 0x00, 0x03, 0x07, 0x01, 0x01
        /*0010*/ 	.byte	0x02, 0x03, 0x00, 0x00, 0x02, 0x06, 0x01, 0x00, 0x04, 0x0b, 0x08, 0x00, 0x01, 0x00, 0x00, 0x00
        /*0020*/ 	.byte	0x00, 0x00, 0x00, 0x00


//--------------------- .nv.info._Z12gauss_seideliiiPdS_S_S_S_S_ --------------------------
	.section	.nv.info._Z12gauss_seideliiiPdS_S_S_S_S_,"",@"SHT_CUDA_INFO"
	.sectionflags	@""
	.align	4


	//----- nvinfo : EIATTR_CUDA_API_VERSION
	.align		4
        /*0000*/ 	.byte	0x04, 0x37
        /*0002*/ 	.short	(.L_7 - .L_6)
.L_6:
        /*0004*/ 	.word	0x00000082


	//----- nvinfo : EIATTR_KPARAM_INFO
	.align		4
.L_7:
        /*0008*/ 	.byte	0x04, 0x17
        /*000a*/ 	.short	(.L_9 - .L_8)
.L_8:
        /*000c*/ 	.word	0x00000000
        /*0010*/ 	.short	0x0008
        /*0012*/ 	.short	0x0038
        /*0014*/ 	.byte	0x00, 0xf5, 0x21, 0x00


	//----- nvinfo : EIATTR_KPARAM_INFO
	.align		4
.L_9:
        /*0018*/ 	.byte	0x04, 0x17
        /*001a*/ 	.short	(.L_11 - .L_10)
.L_10:
        /*001c*/ 	.word	0x00000000
        /*0020*/ 	.short	0x0007
        /*0022*/ 	.short	0x0030
        /*0024*/ 	.byte	0x00, 0xf5, 0x21, 0x00


	//----- nvinfo : EIATTR_KPARAM_INFO
	.align		4
.L_11:
        /*0028*/ 	.byte	0x04, 0x17
        /*002a*/ 	.short	(.L_13 - .L_12)
.L_12:
        /*002c*/ 	.word	0x00000000
        /*0030*/ 	.short	0x0006
        /*0032*/ 	.short	0x0028
        /*0034*/ 	.byte	0x00, 0xf5, 0x21, 0x00


	//----- nvinfo : EIATTR_KPARAM_INFO
	.align		4
.L_13:
        /*0038*/ 	.byte	0x04, 0x17
        /*003a*/ 	.short	(.L_15 - .L_14)
.L_14:
        /*003c*/ 	.word	0x00000000
        /*0040*/ 	.short	0x0005
        /*0042*/ 	.short	0x0020
        /*0044*/ 	.byte	0x00, 0xf5, 0x21, 0x00


	//----- nvinfo : EIATTR_KPARAM_INFO
	.align		4
.L_15:
        /*0048*/ 	.byte	0x04, 0x17
        /*004a*/ 	.short	(.L_17 - .L_16)
.L_16:
        /*004c*/ 	.word	0x00000000
        /*0050*/ 	.short	0x0004
        /*0052*/ 	.short	0x0018
        /*0054*/ 	.byte	0x00, 0xf5, 0x21, 0x00


	//----- nvinfo : EIATTR_KPARAM_INFO
	.align		4
.L_17:
        /*0058*/ 	.byte	0x04, 0x17
        /*005a*/ 	.short	(.L_19 - .L_18)
.L_18:
        /*005c*/ 	.word	0x00000000
        /*0060*/ 	.short	0x0003
        /*0062*/ 	.short	0x0010
        /*0064*/ 	.byte	0x00, 0xf5, 0x21, 0x00


	//----- nvinfo : EIATTR_KPARAM_INFO
	.align		4
.L_19:
        /*0068*/ 	.byte	0x04, 0x17
        /*006a*/ 	.short	(.L_21 - .L_20)
.L_20:
        /*006c*/ 	.word	0x00000000
        /*0070*/ 	.short	0x0002
        /*0072*/ 	.short	0x0008
        /*0074*/ 	.byte	0x00, 0xf0, 0x11, 0x00


	//----- nvinfo : EIATTR_KPARAM_INFO
	.align		4
.L_21:
        /*0078*/ 	.byte	0x04, 0x17
        /*007a*/ 	.short	(.L_23 - .L_22)
.L_22:
        /*007c*/ 	.word	0x00000000
        /*0080*/ 	.short	0x0001
        /*0082*/ 	.short	0x0004
        /*0084*/ 	.byte	0x00, 0xf0, 0x11, 0x00


	//----- nvinfo : EIATTR_KPARAM_INFO
	.align		4
.L_23:
        /*0088*/ 	.byte	0x04, 0x17
        /*008a*/ 	.short	(.L_25 - .L_24)
.L_24:
        /*008c*/ 	.word	0x00000000
        /*0090*/ 	.short	0x0000
        /*0092*/ 	.short	0x0000
        /*0094*/ 	.byte	0x00, 0xf0, 0x11, 0x00


	//----- nvinfo : EIATTR_SPARSE_MMA_MASK
	.align		4
.L_25:
        /*0098*/ 	.byte	0x03, 0x50
        /*009a*/ 	.short	0x0000


	//----- nvinfo : EIATTR_MAXREG_COUNT
	.align		4
        /*009c*/ 	.byte	0x03, 0x1b
        /*009e*/ 	.short	0x00ff


	//----- nvinfo : EIATTR_MERCURY_ISA_VERSION
	.align		4
        /*00a0*/ 	.byte	0x03, 0x5f
        /*00a2*/ 	.short	0x0101


	//----- nvinfo : EIATTR_VRC_CTA_INIT_COUNT
	.align		4
        /*00a4*/ 	.byte	0x02, 0x4a
	.zero		1
	.zero		1


	//----- nvinfo : EIATTR_EXIT_INSTR_OFFSETS
	.align		4
        /*00a8*/ 	.byte	0x04, 0x1c
        /*00aa*/ 	.short	(.L_27 - .L_26)


	//   ....[0]....
.L_26:
        /*00ac*/ 	.word	0x00000030


	//   ....[1]....
        /*00b0*/ 	.word	0x00000090


	//   ....[2]....
        /*00b4*/ 	.word	0x00001430


	//----- nvinfo : EIATTR_CBANK_PARAM_SIZE
	.align		4
.L_27:
        /*00b8*/ 	.byte	0x03, 0x19
        /*00ba*/ 	.short	0x0040


	//----- nvinfo : EIATTR_PARAM_CBANK
	.align		4
        /*00bc*/ 	.byte	0x04, 0x0a
        /*00be*/ 	.short	(.L_29 - .L_28)
	.align		4
.L_28:
        /*00c0*/ 	.word	index@(.nv.constant0._Z12gauss_seideliiiPdS_S_S_S_S_)
        /*00c4*/ 	.short	0x0380
        /*00c6*/ 	.short	0x0040


	//----- nvinfo : EIATTR_SW_WAR
	.align		4
.L_29:
        /*00c8*/ 	.byte	0x04, 0x36
        /*00ca*/ 	.short	(.L_31 - .L_30)
.L_30:
        /*00cc*/ 	.word	0x00000008
.L_31:


//--------------------- .nv.callgraph             --------------------------
	.section	.nv.callgraph,"",@"SHT_CUDA_CALLGRAPH"
	.align	4
	.sectionentsize	8
	.align		4
        /*0000*/ 	.word	0x00000000
	.align		4
        /*0004*/ 	.word	0xffffffff
	.align		4
        /*0008*/ 	.word	0x00000000
	.align		4
        /*000c*/ 	.word	0xfffffffe
	.align		4
        /*0010*/ 	.word	0x00000000
	.align		4
        /*0014*/ 	.word	0xfffffffd
	.align		4
        /*0018*/ 	.word	0x00000000
	.align		4
        /*001c*/ 	.word	0xfffffffc


//--------------------- .text._Z12gauss_seideliiiPdS_S_S_S_S_ --------------------------
	.section	.text._Z12gauss_seideliiiPdS_S_S_S_S_,"ax",@progbits
	.align	128
        .global         _Z12gauss_seideliiiPdS_S_S_S_S_
        .type           _Z12gauss_seideliiiPdS_S_S_S_S_,@function
        .size           _Z12gauss_seideliiiPdS_S_S_S_S_,(.L_x_8 - _Z12gauss_seideliiiPdS_S_S_S_S_)
        .other          _Z12gauss_seideliiiPdS_S_S_S_S_,@"STO_CUDA_ENTRY STV_DEFAULT"
_Z12gauss_seideliiiPdS_S_S_S_S_:
.text._Z12gauss_seideliiiPdS_S_S_S_S_:
[----:B------:R-:W-:Y:S08]  /*0000*/  LDC R1, c[0x0][0x37c] ;  /* 0x0000df00ff017b82 */ /* 0x000ff00000000800 */
[----:B------:R-:W0:Y:S02]  /*0010*/  LDC R0, c[0x0][0x384] ;  /* 0x0000e100ff007b82 */ /* 0x000e240000000800 */
[----:B0-----:R-:W-:-:S13]  /*0020*/  ISETP.GE.AND P0, PT, R0, 0x3, PT ;  /* 0x000000030000780c */ /* 0x001fda0003f06270 */
[----:B------:R-:W-:Y:S05]  /*0030*/  @!P0 EXIT ;  /* 0x000000000000894d */ /* 0x000fea0003800000 */
[----:B------:R-:W0:Y:S01]  /*0040*/  LDCU UR21, c[0x0][0x388] ;  /* 0x00007100ff1577ac */ /* 0x000e220008000800 */
[----:B------:R-:W1:Y:S01]  /*0050*/  LDCU UR4, c[0x0][0x380] ;  /* 0x00007000ff0477ac */ /* 0x000e620008000800 */
[----:B0-----:R-:W-:-:S04]  /*0060*/  UISETP.GE.AND UP0, UPT, UR21, 0x1, UPT ;  /* 0x000000011500788c */ /* 0x001fc8000bf06270 */
[----:B-1----:R-:W-:-:S06]  /*0070*/  UISETP.LT.OR UP0, UPT, UR4, 0x3, !UP0 ;  /* 0x000000030400788c */ /* 0x002fcc000c701670 */
[----:B------:R-:W-:-:S13]  /*0080*/  PLOP3.LUT P0, PT, PT, PT, UP0, 0x80, 0x8 ;  /* 0x000000000008781c */ /* 0x000fda0003f0f008 */
[----:B------:R-:W-:Y:S05]  /*0090*/  @P0 EXIT ;  /* 0x000000000000094d */ /* 0x000fea0003800000 */
[----:B------:R-:W0:Y:S01]  /*00a0*/  LDCU.64 UR4, c[0x0][0x3b0] ;  /* 0x00007600ff0477ac */ /* 0x000e220008000a00 */
[----:B------:R-:W1:Y:S01]  /*00b0*/  LDCU.64 UR6, c[0x0][0x3a0] ;  /* 0x00007400ff0677ac */ /* 0x000e620008000a00 */
[----:B------:R-:W-:Y:S01]  /*00c0*/  ULOP3.LUT UR19, UR21, 0x7ffffffc, URZ, 0xc0, !UPT ;  /* 0x7ffffffc15137892 */ /* 0x000fe2000f8ec0ff */
[----:B------:R-:W2:Y:S01]  /*00d0*/  LDCU.64 UR36, c[0x0][0x358] ;  /* 0x00006b00ff2477ac */ /* 0x000ea20008000a00 */
[----:B------:R-:W-:Y:S02]  /*00e0*/  ULOP3.LUT UR21, UR21, 0x3, URZ, 0xc0, !UPT ;  /* 0x0000000315157892 */ /* 0x000fe4000f8ec0ff */
[----:B------:R-:W-:Y:S02]  /*00f0*/  UIADD3 UR22, UPT, UPT, -UR19, URZ, URZ ;  /* 0x000000ff13167290 */ /* 0x000fe4000fffe1ff */
[----:B0-----:R-:W-:Y:S01]  /*0100*/  UIADD3 UR16, UP0, UPT, UR4, 0x10, URZ ;  /* 0x0000001004107890 */ /* 0x001fe2000ff1e0ff */
[----:B------:R-:W-:Y:S01]  /*0110*/  UMOV UR40, 0x1 ;  /* 0x0000000100287882 */ /* 0x000fe20000000000 */
[----:B-1----:R-:W-:-:S02]  /*0120*/  UIADD3 UR17, UP1, UPT, UR6, 0x10, URZ ;  /* 0x0000001006117890 */ /* 0x002fc4000ff3e0ff */
[----:B------:R-:W-:Y:S02]  /*0130*/  UIADD3.X UR18, UPT, UPT, URZ, UR5, URZ, UP0, !UPT ;  /* 0x00000005ff127290 */ /* 0x000fe400087fe4ff */
[----:B--2---:R-:W-:-:S12]  /*0140*/  UIADD3.X UR20, UPT, UPT, URZ, UR7, URZ, UP1, !UPT ;  /* 0x00000007ff147290 */ /* 0x004fd80008ffe4ff */
.L_x_6:
[----:B0123--:R-:W-:-:S05]  /*0150*/  UMOV UR41, 0x1 ;  /* 0x0000000100297882 */ /* 0x00ffca0000000000 */
.L_x_5:
[----:B0-----:R-:W0:Y:S01]  /*0160*/  LDCU UR26, c[0x0][0x388] ;  /* 0x00007100ff1a77ac */ /* 0x001e220008000800 */
[----:B-1----:R-:W1:Y:S01]  /*0170*/  LDCU UR25, c[0x0][0x380] ;  /* 0x00007000ff1977ac */ /* 0x002e620008000800 */
[----:B0-----:R-:W-:Y:S02]  /*0180*/  UIMAD UR4, UR41, UR26, -UR26 ;  /* 0x0000001a290472a4 */ /* 0x001fe4000f8e0a1a */
[----:B-1----:R-:W-:-:S04]  /*0190*/  UIMAD UR25, UR26, UR25, URZ ;  /* 0x000000191a1972a4 */ /* 0x002fc8000f8e02ff */
[----:B------:R-:W-:-:S04]  /*01a0*/  UIMAD UR23, UR25, UR40, URZ ;  /* 0x00000028191772a4 */ /* 0x000fc8000f8e02ff */
[----:B------:R-:W-:Y:S02]  /*01b0*/  UIADD3 UR24, UPT, UPT, -UR25, UR23, URZ ;  /* 0x0000001719187290 */ /* 0x000fe4000fffe1ff */
[----:B------:R-:W-:Y:S02]  /*01c0*/  UIMAD UR42, UR41, UR26, UR23 ;  /* 0x0000001a292a72a4 */ /* 0x000fe4000f8e0217 */
[----:B------:R-:W-:Y:S02]  /*01d0*/  UIADD3 UR23, UPT, UPT, UR23, UR4, URZ ;  /* 0x0000000417177290 */ /* 0x000fe4000fffe0ff */
[----:B------:R-:W-:Y:S02]  /*01e0*/  UIMAD UR24, UR41, UR26, UR24 ;  /* 0x0000001a291872a4 */ /* 0x000fe4000f8e0218 */
[----:B------:R-:W-:Y:S02]  /*01f0*/  UIADD3 UR25, UPT, UPT, UR25, UR42, URZ ;  /* 0x0000002a19197290 */ /* 0x000fe4000fffe0ff */
[----:B------:R-:W-:Y:S01]  /*0200*/  UIADD3 UR26, UPT, UPT, UR42, UR26, URZ ;  /* 0x0000001a2a1a7290 */ /* 0x000fe2000fffe0ff */
[----:B--23--:R-:W-:-:S11]  /*0210*/  UMOV UR4, URZ ;  /* 0x000000ff00047c82 */ /* 0x00cfd60008000000 */
.L_x_4:
[----:B0-----:R-:W0:Y:S01]  /*0220*/  LDCU.64 UR6, c[0x0][0x398] ;  /* 0x00007300ff0677ac */ /* 0x001e220008000a00 */
[----:B-12---:R-:W-:Y:S01]  /*0230*/  CS2R R10, SRZ ;  /* 0x00000000000a7805 */ /* 0x006fe2000001ff00 */
[----:B------:R-:W-:Y:S01]  /*0240*/  UIADD3 UR27, UPT, UPT, UR42, UR4, URZ ;  /* 0x000000042a1b7290 */ /* 0x000fe2000fffe0ff */
[----:B------:R-:W1:Y:S01]  /*0250*/  LDCU UR43, c[0x0][0x388] ;  /* 0x00007100ff2b77ac */ /* 0x000e620008000800 */
[----:B------:R-:W-:Y:S01]  /*0260*/  UIADD3 UR4, UPT, UPT, UR4, 0x1, URZ ;  /* 0x0000000104047890 */ /* 0x000fe2000fffe0ff */
[----:B------:R-:W-:Y:S01]  /*0270*/  UMOV UR5, URZ ;  /* 0x000000ff00057c82 */ /* 0x000fe20008000000 */
[----:B0-----:R-:W-:-:S06]  /*0280*/  UIMAD.WIDE UR38, UR27, 0x8, UR6 ;  /* 0x000000081b2678a5 */ /* 0x001fcc000f8e0206 */
[----:B---3--:R-:W-:Y:S01]  /*0290*/  IMAD.U32 R2, RZ, RZ, UR38 ;  /* 0x00000026ff027e24 */ /* 0x008fe2000f8e00ff */
[----:B-1----:R-:W-:Y:S01]  /*02a0*/  UISETP.GE.U32.AND UP1, UPT, UR43, 0x4, UPT ;  /* 0x000000042b00788c */ /* 0x002fe2000bf26070 */
[----:B------:R-:W-:Y:S01]  /*02b0*/  IMAD.U32 R3, RZ, RZ, UR39 ;  /* 0x00000027ff037e24 */ /* 0x000fe2000f8e00ff */
[----:B------:R-:W-:Y:S02]  /*02c0*/  UIMAD UR27, UR27, UR43, URZ ;  /* 0x0000002b1b1b72a4 */ /* 0x000fe4000f8e02ff */
[----:B------:R-:W-:Y:S02]  /*02d0*/  UISETP.NE.AND UP0, UPT, UR4, UR43, UPT ;  /* 0x0000002b0400728c */ /* 0x000fe4000bf05270 */
[----:B------:R0:W-:Y:S03]  /*02e0*/  STG.E.64 desc[UR36][R2.64], RZ ;  /* 0x000000ff02007986 */ /* 0x0001e6000c101b24 */
[----:B------:R-:W-:Y:S06]  /*02f0*/  BRA.U !UP1, `(.L_x_0) ;  /* 0x0000000909047547 */ /* 0x000fec000b800000 */
[----:B------:R-:W1:Y:S01]  /*0300*/  LDCU.128 UR8, c[0x0][0x390] ;  /* 0x00007200ff0877ac */ /* 0x000e620008000c00 */
[----:B------:R-:W-:Y:S02]  /*0310*/  MOV R0, UR27 ;  /* 0x0000001b00007c02 */ /* 0x000fe40008000f00 */
[----:B------:R-:W-:Y:S01]  /*0320*/  CS2R R10, SRZ ;  /* 0x00000000000a7805 */ /* 0x000fe2000001ff00 */
[----:B------:R-:W-:Y:S01]  /*0330*/  UMOV UR5, UR25 ;  /* 0x0000001900057c82 */ /* 0x000fe20008000000 */
[----:B------:R-:W-:Y:S01]  /*0340*/  UMOV UR12, UR23 ;  /* 0x00000017000c7c82 */ /* 0x000fe20008000000 */
[----:B------:R-:W-:Y:S01]  /*0350*/  UMOV UR13, UR24 ;  /* 0x00000018000d7c82 */ /* 0x000fe20008000000 */
[----:B------:R-:W-:Y:S01]  /*0360*/  UMOV UR14, UR26 ;  /* 0x0000001a000e7c82 */ /* 0x000fe20008000000 */
[----:B------:R-:W-:Y:S01]  /*0370*/  UMOV UR15, UR22 ;  /* 0x00000016000f7c82 */ /* 0x000fe20008000000 */
[----:B-1----:R-:W-:Y:S02]  /*0380*/  UIADD3 UR8, UP1, UPT, UR8, 0x10, URZ ;  /* 0x0000001008087890 */ /* 0x002fe4000ff3e0ff */
[----:B------:R-:W-:-:S02]  /*0390*/  UIADD3 UR10, UP2, UPT, UR10, 0x10, URZ ;  /* 0x000000100a0a7890 */ /* 0x000fc4000ff5e0ff */
[----:B------:R-:W-:Y:S02]  /*03a0*/  UIADD3.X UR9, UPT, UPT, URZ, UR9, URZ, UP1, !UPT ;  /* 0x00000009ff097290 */ /* 0x000fe40008ffe4ff */
[----:B------:R-:W-:-:S12]  /*03b0*/  UIADD3.X UR11, UPT, UPT, URZ, UR11, URZ, UP2, !UPT ;  /* 0x0000000bff0b7290 */ /* 0x000fd800097fe4ff */
.L_x_1:
[----:B------:R-:W-:Y:S01]  /*03c0*/  UIMAD.WIDE UR32, UR12, 0x8, UR10 ;  /* 0x000000080c2078a5 */ /* 0x000fe2000f8e020a */
[----:B01----:R-:W-:Y:S01]  /*03d0*/  MOV R3, UR20 ;  /* 0x0000001400037c02 */ /* 0x003fe20008000f00 */
[----:B------:R-:W-:Y:S01]  /*03e0*/  IMAD.U32 R2, RZ, RZ, UR17 ;  /* 0x00000011ff027e24 */ /* 0x000fe2000f8e00ff */
[----:B------:R-:W0:Y:S03]  /*03f0*/  LDC.64 R8, c[0x0][0x3b8] ;  /* 0x0000ee00ff087b82 */ /* 0x000e260000000a00 */
[----:B------:R-:W-:Y:S01]  /*0400*/  IMAD.U32 R22, RZ, RZ, UR32 ;  /* 0x00000020ff167e24 */ /* 0x000fe2000f8e00ff */
[----:B------:R-:W-:Y:S01]  /*0410*/  MOV R23, UR33 ;  /* 0x0000002100177c02 */ /* 0x000fe20008000f00 */
[C---:B------:R-:W-:Y:S01]  /*0420*/  IMAD.WIDE R2, R0.reuse, 0x8, R2 ;  /* 0x0000000800027825 */ /* 0x040fe200078e0202 */
[----:B------:R-:W-:Y:S02]  /*0430*/  UIMAD.WIDE UR30, UR13, 0x8, UR10 ;  /* 0x000000080d1e78a5 */ /* 0x000fe4000f8e020a */
[----:B------:R-:W1:Y:S02]  /*0440*/  LDC.64 R4, c[0x0][0x3a8] ;  /* 0x0000ea00ff047b82 */ /* 0x000e640000000a00 */
[----:B------:R-:W2:Y:S04]  /*0450*/  LDG.E.64 R22, desc[UR36][R22.64+-0x10] ;  /* 0xfffff02416167981 */ /* 0x000ea8000c1e1b00 */
[----:B------:R-:W2:Y:S01]  /*0460*/  LDG.E.64 R24, desc[UR36][R2.64+-0x10] ;  /* 0xfffff02402187981 */ /* 0x000ea2000c1e1b00 */
[----:B------:R-:W-:Y:S01]  /*0470*/  MOV R7, UR18 ;  /* 0x0000001200077c02 */ /* 0x000fe20008000f00 */
[----:B------:R-:W-:Y:S01]  /*0480*/  IMAD.U32 R6, RZ, RZ, UR16 ;  /* 0x00000010ff067e24 */ /* 0x000fe2000f8e00ff */
[----:B------:R-:W-:Y:S01]  /*0490*/  MOV R13, UR31 ;  /* 0x0000001f000d7c02 */ /* 0x000fe20008000f00 */
[----:B------:R-:W-:Y:S01]  /*04a0*/  IMAD.U32 R12, RZ, RZ, UR30 ;  /* 0x0000001eff0c7e24 */ /* 0x000fe2000f8e00ff */
[----:B------:R-:W-:Y:S01]  /*04b0*/  UIMAD.WIDE UR34, UR5, 0x8, UR8 ;  /* 0x00000008052278a5 */ /* 0x000fe2000f8e0208 */
[----:B------:R-:W-:-:S04]  /*04c0*/  IMAD.WIDE R6, R0, 0x8, R6 ;  /* 0x0000000800067825 */ /* 0x000fc800078e0206 */
[----:B------:R-:W3:Y:S01]  /*04d0*/  LDG.E.64 R12, desc[UR36][R12.64+-0x10] ;  /* 0xfffff0240c0c7981 */ /* 0x000ee2000c1e1b00 */
[----:B------:R-:W-:Y:S01]  /*04e0*/  IMAD.U32 R16, RZ, RZ, UR34 ;  /* 0x00000022ff107e24 */ /* 0x000fe2000f8e00ff */
[----:B------:R-:W-:Y:S02]  /*04f0*/  MOV R17, UR35 ;  /* 0x0000002300117c02 */ /* 0x000fe40008000f00 */
[----:B------:R-:W3:Y:S01]  /*0500*/  LDG.E.64 R14, desc[UR36][R6.64+-0x10] ;  /* 0xfffff024060e7981 */ /* 0x000ee2000c1e1b00 */
[C---:B0-----:R-:W-:Y:S01]  /*0510*/  IMAD.WIDE R8, R0.reuse, 0x8, R8 ;  /* 0x0000000800087825 */ /* 0x041fe200078e0208 */
[----:B------:R-:W-:Y:S02]  /*0520*/  UIMAD.WIDE UR28, UR14, 0x8, UR8 ;  /* 0x000000080e1c78a5 */ /* 0x000fe4000f8e0208 */
[----:B------:R-:W4:Y:S01]  /*0530*/  LDG.E.64 R16, desc[UR36][R16.64+-0x10] ;  /* 0xfffff02410107981 */ /* 0x000f22000c1e1b00 */
[----:B-1----:R-:W-:-:S03]  /*0540*/  IMAD.WIDE R4, R0, 0x8, R4 ;  /* 0x0000000800047825 */ /* 0x002fc600078e0204 */
[----:B------:R-:W4:Y:S01]  /*0550*/  LDG.E.64 R18, desc[UR36][R8.64] ;  /* 0x0000002408127981 */ /* 0x000f22000c1e1b00 */
[----:B------:R-:W-:Y:S01]  /*0560*/  IMAD.U32 R20, RZ, RZ, UR28 ;  /* 0x0000001cff147e24 */ /* 0x000fe2000f8e00ff */
[----:B------:R-:W-:-:S06]  /*0570*/  MOV R21, UR29 ;  /* 0x0000001d00157c02 */ /* 0x000fcc0008000f00 */
[----:B------:R-:W5:Y:S01]  /*0580*/  LDG.E.64 R20, desc[UR36][R20.64+-0x10] ;  /* 0xfffff02414147981 */ /* 0x000f62000c1e1b00 */
[----:B--2---:R-:W-:-:S03]  /*0590*/  DMUL R24, R24, R22 ;  /* 0x0000001618187228 */ /* 0x004fc60000000000 */
[----:B------:R-:W5:Y:S05]  /*05a0*/  LDG.E.64 R22, desc[UR36][R4.64] ;  /* 0x0000002404167981 */ /* 0x000f6a000c1e1b00 */
[----:B---3--:R-:W-:-:S08]  /*05b0*/  DFMA R12, R14, R12, R24 ;  /* 0x0000000c0e0c722b */ /* 0x008fd00000000018 */
[----:B----4-:R-:W-:Y:S01]  /*05c0*/  DFMA R12, R18, R16, R12 ;  /* 0x00000010120c722b */ /* 0x010fe2000000000c */
[----:B------:R-:W-:Y:S01]  /*05d0*/  IMAD.U32 R26, RZ, RZ, UR38 ;  /* 0x00000026ff1a7e24 */ /* 0x000fe2000f8e00ff */
[----:B------:R-:W-:Y:S01]  /*05e0*/  MOV R27, UR39 ;  /* 0x00000027001b7c02 */ /* 0x000fe20008000f00 */
[----:B------:R-:W-:Y:S01]  /*05f0*/  IMAD.U32 R24, RZ, RZ, UR32 ;  /* 0x00000020ff187e24 */ /* 0x000fe2000f8e00ff */
[----:B------:R-:W-:-:S04]  /*0600*/  MOV R25, UR33 ;  /* 0x0000002100197c02 */ /* 0x000fc80008000f00 */
[----:B-----5:R-:W-:-:S08]  /*0610*/  DFMA R12, R22, R20, R12 ;  /* 0x00000014160c722b */ /* 0x020fd0000000000c */
[----:B------:R-:W-:-:S07]  /*0620*/  DADD R10, R12, R10 ;  /* 0x000000000c0a7229 */ /* 0x000fce000000000a */
[----:B------:R0:W-:Y:S04]  /*0630*/  STG.E.64 desc[UR36][R26.64], R10 ;  /* 0x0000000a1a007986 */ /* 0x0001e8000c101b24 */
[----:B------:R-:W2:Y:S04]  /*0640*/  LDG.E.64 R24, desc[UR36][R24.64+-0x8] ;  /* 0xfffff82418187981 */ /* 0x000ea8000c1e1b00 */
[----:B------:R-:W2:Y:S01]  /*0650*/  LDG.E.64 R22, desc[UR36][R2.64+-0x8] ;  /* 0xfffff82402167981 */ /* 0x000ea2000c1e1b00 */
[----:B------:R-:W-:Y:S01]  /*0660*/  IMAD.U32 R28, RZ, RZ, UR30 ;  /* 0x0000001eff1c7e24 */ /* 0x000fe2000f8e00ff */
[----:B------:R-:W-:-:S02]  /*0670*/  MOV R29, UR31 ;  /* 0x0000001f001d7c02 */ /* 0x000fc40008000f00 */
[----:B------:R-:W3:Y:S01]  /*0680*/  LDG.E.64 R18, desc[UR36][R6.64+-0x8] ;  /* 0xfffff82406127981 */ /* 0x000ee2000c1e1b00 */
[----:B------:R-:W-:Y:S01]  /*0690*/  IMAD.U32 R16, RZ, RZ, UR34 ;  /* 0x00000022ff107e24 */ /* 0x000fe2000f8e00ff */
[----:B------:R-:W-:Y:S02]  /*06a0*/  MOV R17, UR35 ;  /* 0x0000002300117c02 */ /* 0x000fe40008000f00 */
[----:B------:R1:W3:Y:S04]  /*06b0*/  LDG.E.64 R12, desc[UR36][R28.64+-0x8] ;  /* 0xfffff8241c0c7981 */ /* 0x0002e8000c1e1b00 */
[----:B------:R-:W4:Y:S04]  /*06c0*/  LDG.E.64 R16, desc[UR36][R16.64+-0x8] ;  /* 0xfffff82410107981 */ /* 0x000f28000c1e1b00 */
[----:B------:R-:W4:Y:S01]  /*06d0*/  LDG.E.64 R14, desc[UR36][R8.64+0x8] ;  /* 0x00000824080e7981 */ /* 0x000f22000c1e1b00 */
[----:B-1----:R-:W-:Y:S01]  /*06e0*/  IMAD.U32 R28, RZ, RZ, UR28 ;  /* 0x0000001cff1c7e24 */ /* 0x002fe2000f8e00ff */
[----:B------:R-:W-:-:S02]  /*06f0*/  MOV R29, UR29 ;  /* 0x0000001d001d7c02 */ /* 0x000fc40008000f00 */
[----:B------:R-:W5:Y:S01]  /*0700*/  LDG.E.64 R20, desc[UR36][R4.64+0x8] ;  /* 0x0000082404147981 */ /* 0x000f62000c1e1b00 */
[----:B--2---:R-:W-:-:S03]  /*0710*/  DMUL R24, R22, R24 ;  /* 0x0000001816187228 */ /* 0x004fc60000000000 */
[----:B------:R-:W5:Y:S05]  /*0720*/  LDG.E.64 R22, desc[UR36][R28.64+-0x8] ;  /* 0xfffff8241c167981 */ /* 0x000f6a000c1e1b00 */
[----:B---3--:R-:W-:-:S08]  /*0730*/  DFMA R12, R18, R12, R24 ;  /* 0x0000000c120c722b */ /* 0x008fd00000000018 */
[----:B----4-:R-:W-:-:S08]  /*0740*/  DFMA R12, R14, R16, R12 ;  /* 0x000000100e0c722b */ /* 0x010fd0000000000c */
[----:B-----5:R-:W-:Y:S01]  /*0750*/  DFMA R12, R20, R22, R12 ;  /* 0x00000016140c722b */ /* 0x020fe2000000000c */
[----:B------:R-:W-:Y:S01]  /*0760*/  IMAD.U32 R22, RZ, RZ, UR32 ;  /* 0x00000020ff167e24 */ /* 0x000fe2000f8e00ff */
[----:B------:R-:W-:-:S06]  /*0770*/  MOV R23, UR33 ;  /* 0x0000002100177c02 */ /* 0x000fcc0008000f00 */
[----:B0-----:R-:W-:-:S07]  /*0780*/  DADD R10, R10, R12 ;  /* 0x000000000a0a7229 */ /* 0x001fce000000000c */
        /* <DEDUP_REMOVED lines=12> */
[----:B------:R-:W-:Y:S01]  /*0850*/  MOV R29, UR29 ;  /* 0x0000001d001d7c02 */ /* 0x000fe20008000f00 */
[----:B--2---:R-:W-:-:S04]  /*0860*/  DMUL R24, R20, R22 ;  /* 0x0000001614187228 */ /* 0x004fc80000000000 */
[----:B------:R-:W2:Y:S04]  /*0870*/  LDG.E.64 R22, desc[UR36][R28.64] ;  /* 0x000000241c167981 */ /* 0x000ea8000c1e1b00 */
[----:B------:R-:W2:Y:S01]  /*0880*/  LDG.E.64 R20, desc[UR36][R4.64+0x10] ;  /* 0x0000102404147981 */ /* 0x000ea2000c1e1b00 */
[----:B---3--:R-:W-:-:S08]  /*0890*/  DFMA R12, R18, R12, R24 ;  /* 0x0000000c120c722b */ /* 0x008fd00000000018 */
[----:B----4-:R-:W-:Y:S01]  /*08a0*/  DFMA R12, R14, R16, R12 ;  /* 0x000000100e0c722b */ /* 0x010fe2000000000c */
[----:B------:R-:W-:Y:S01]  /*08b0*/  IMAD.U32 R18, RZ, RZ, UR38 ;  /* 0x00000026ff127e24 */ /* 0x000fe2000f8e00ff */
[----:B------:R-:W-:Y:S01]  /*08c0*/  MOV R19, UR39 ;  /* 0x0000002700137c02 */ /* 0x000fe20008000f00 */
[----:B------:R-:W-:Y:S01]  /*08d0*/  IMAD.U32 R14, RZ, RZ, UR30 ;  /* 0x0000001eff0e7e24 */ /* 0x000fe2000f8e00ff */
[----:B------:R-:W-:Y:S01]  /*08e0*/  MOV R15, UR31 ;  /* 0x0000001f000f7c02 */ /* 0x000fe20008000f00 */
[----:B------:R-:W-:Y:S01]  /*08f0*/  IMAD.U32 R16, RZ, RZ, UR34 ;  /* 0x00000022ff107e24 */ /* 0x000fe2000f8e00ff */
[----:B------:R-:W-:Y:S02]  /*0900*/  MOV R17, UR35 ;  /* 0x0000002300117c02 */ /* 0x000fe40008000f00 */
[----:B--2---:R-:W-:-:S08]  /*0910*/  DFMA R12, R20, R22, R12 ;  /* 0x00000016140c722b */ /* 0x004fd0000000000c */
[----:B0-----:R-:W-:Y:S01]  /*0920*/  DADD R10, R10, R12 ;  /* 0x000000000a0a7229 */ /* 0x001fe2000000000c */
[----:B------:R-:W-:Y:S01]  /*0930*/  IMAD.U32 R12, RZ, RZ, UR32 ;  /* 0x00000020ff0c7e24 */ /* 0x000fe2000f8e00ff */
[----:B------:R-:W-:-:S05]  /*0940*/  MOV R13, UR33 ;  /* 0x00000021000d7c02 */ /* 0x000fca0008000f00 */
[----:B------:R0:W-:Y:S04]  /*0950*/  STG.E.64 desc[UR36][R18.64], R10 ;  /* 0x0000000a12007986 */ /* 0x0001e8000c101b24 */
[----:B------:R-:W2:Y:S04]  /*0960*/  LDG.E.64 R2, desc[UR36][R2.64+0x8] ;  /* 0x0000082402027981 */ /* 0x000ea8000c1e1b00 */
[----:B------:R-:W2:Y:S04]  /*0970*/  LDG.E.64 R12, desc[UR36][R12.64+0x8] ;  /* 0x000008240c0c7981 */ /* 0x000ea8000c1e1b00 */
[----:B------:R-:W3:Y:S04]  /*0980*/  LDG.E.64 R6, desc[UR36][R6.64+0x8] ;  /* 0x0000082406067981 */ /* 0x000ee8000c1e1b00 */
[----:B------:R-:W3:Y:S01]  /*0990*/  LDG.E.64 R14, desc[UR36][R14.64+0x8] ;  /* 0x000008240e0e7981 */ /* 0x000ee2000c1e1b00 */
[----:B------:R-:W-:-:S03]  /*09a0*/  IMAD.U32 R20, RZ, RZ, UR28 ;  /* 0x0000001cff147e24 */ /* 0x000fc6000f8e00ff */
[----:B------:R-:W4:Y:S01]  /*09b0*/  LDG.E.64 R8, desc[UR36][R8.64+0x18] ;  /* 0x0000182408087981 */ /* 0x000f22000c1e1b00 */
[----:B------:R-:W-:-:S03]  /*09c0*/  MOV R21, UR29 ;  /* 0x0000001d00157c02 */ /* 0x000fc60008000f00 */
[----:B------:R-:W4:Y:S04]  /*09d0*/  LDG.E.64 R16, desc[UR36][R16.64+0x8] ;  /* 0x0000082410107981 */ /* 0x000f28000c1e1b00 */
[----:B------:R-:W5:Y:S04]  /*09e0*/  LDG.E.64 R4, desc[UR36][R4.64+0x18] ;  /* 0x0000182404047981 */ /* 0x000f68000c1e1b00 */
[----:B0-----:R-:W5:Y:S01]  /*09f0*/  LDG.E.64 R18, desc[UR36][R20.64+0x8] ;  /* 0x0000082414127981 */ /* 0x001f62000c1e1b00 */
[----:B------:R-:W-:-:S04]  /*0a00*/  UIADD3 UR15, UPT, UPT, UR15, 0x4, URZ ;  /* 0x000000040f0f7890 */ /* 0x000fc8000fffe0ff */
[----:B------:R-:W-:Y:S01]  /*0a10*/  UISETP.NE.AND UP1, UPT, UR15, URZ, UPT ;  /* 0x000000ff0f00728c */ /* 0x000fe2000bf25270 */
[----:B------:R-:W-:Y:S01]  /*0a20*/  VIADD R0, R0, 0x4 ;  /* 0x0000000400007836 */ /* 0x000fe20000000000 */
[----:B------:R-:W-:Y:S02]  /*0a30*/  UIADD3 UR14, UPT, UPT, UR14, 0x4, URZ ;  /* 0x000000040e0e7890 */ /* 0x000fe4000fffe0ff */
[----:B------:R-:W-:Y:S02]  /*0a40*/  UIADD3 UR13, UPT, UPT, UR13, 0x4, URZ ;  /* 0x000000040d0d7890 */ /* 0x000fe4000fffe0ff */
[----:B------:R-:W-:Y:S02]  /*0a50*/  UIADD3 UR12, UPT, UPT, UR12, 0x4, URZ ;  /* 0x000000040c0c7890 */ /* 0x000fe4000fffe0ff */
[----:B------:R-:W-:Y:S01]  /*0a60*/  UIADD3 UR5, UPT, UPT, UR5, 0x4, URZ ;  /* 0x0000000405057890 */ /* 0x000fe2000fffe0ff */
[----:B--2---:R-:W-:-:S08]  /*0a70*/  DMUL R2, R2, R12 ;  /* 0x0000000c02027228 */ /* 0x004fd00000000000 */
[----:B---3--:R-:W-:-:S08]  /*0a80*/  DFMA R2, R6, R14, R2 ;  /* 0x0000000e0602722b */ /* 0x008fd00000000002 */
[----:B----4-:R-:W-:-:S08]  /*0a90*/  DFMA R2, R8, R16, R2 ;  /* 0x000000100802722b */ /* 0x010fd00000000002 */
[----:B-----5:R-:W-:-:S08]  /*0aa0*/  DFMA R2, R4, R18, R2 ;  /* 0x000000120402722b */ /* 0x020fd00000000002 */
[----:B------:R-:W-:Y:S01]  /*0ab0*/  DADD R10, R10, R2 ;  /* 0x000000000a0a7229 */ /* 0x000fe20000000002 */
[----:B------:R-:W-:Y:S01]  /*0ac0*/  IMAD.U32 R2, RZ, RZ, UR38 ;  /* 0x00000026ff027e24 */ /* 0x000fe2000f8e00ff */
[----:B------:R-:W-:-:S05]  /*0ad0*/  MOV R3, UR39 ;  /* 0x0000002700037c02 */ /* 0x000fca0008000f00 */
[----:B------:R1:W-:Y:S01]  /*0ae0*/  STG.E.64 desc[UR36][R2.64], R10 ;  /* 0x0000000a02007986 */ /* 0x0003e2000c101b24 */
[----:B------:R-:W-:Y:S05]  /*0af0*/  BRA.U UP1, `(.L_x_1) ;  /* 0xfffffff901307547 */ /* 0x000fea000b83ffff */
[----:B------:R-:W-:-:S05]  /*0b00*/  UMOV UR5, UR19 ;  /* 0x0000001300057c82 */ /* 0x000fca0008000000 */
.L_x_0:
[----:B------:R-:W-:-:S09]  /*0b10*/  UISETP.NE.AND UP1, UPT, UR21, URZ, UPT ;  /* 0x000000ff1500728c */ /* 0x000fd2000bf25270 */
[----:B------:R-:W-:Y:S05]  /*0b20*/  BRA.U !UP1, `(.L_x_2) ;  /* 0x0000000909147547 */ /* 0x000fea000b800000 */
[----:B------:R-:W-:Y:S02]  /*0b30*/  UISETP.NE.AND UP1, UPT, UR21, 0x1, UPT ;  /* 0x000000011500788c */ /* 0x000fe4000bf25270 */
[----:B------:R-:W-:-:S07]  /*0b40*/  ULOP3.LUT UP2, URZ, UR43, 0x1, URZ, 0xc0, !UPT ;  /* 0x000000012bff7892 */ /* 0x000fce000f84c0ff */
[----:B------:R-:W-:Y:S05]  /*0b50*/  BRA.U !UP1, `(.L_x_3) ;  /* 0x0000000509447547 */ /* 0x000fea000b800000 */
[----:B------:R-:W2:Y:S01]  /*0b60*/  LDCU.128 UR8, c[0x0][0x3a0] ;  /* 0x00007400ff0877ac */ /* 0x000ea20008000c00 */
[----:B------:R-:W3:Y:S01]  /*0b70*/  LDCU.128 UR12, c[0x0][0x3b0] ;  /* 0x00007600ff0c77ac */ /* 0x000ee20008000c00 */
[----:B------:R-:W-:Y:S02]  /*0b80*/  UIADD3 UR43, UPT, UPT, UR27, UR5, URZ ;  /* 0x000000051b2b7290 */ /* 0x000fe4000fffe0ff */
[----:B------:R-:W-:Y:S01]  /*0b90*/  UIADD3 UR30, UPT, UPT, UR23, UR5, URZ ;  /* 0x00000005171e7290 */ /* 0x000fe2000fffe0ff */
[----:B------:R-:W4:Y:S03]  /*0ba0*/  LDCU.64 UR34, c[0x0][0x390] ;  /* 0x00007200ff2277ac */ /* 0x000f260008000a00 */
[----:B------:R-:W-:Y:S02]  /*0bb0*/  UIMAD.WIDE UR30, UR30, 0x8, UR6 ;  /* 0x000000081e1e78a5 */ /* 0x000fe4000f8e0206 */
[----:B--2---:R-:W-:-:S02]  /*0bc0*/  UIMAD.WIDE UR28, UR43, 0x8, UR8 ;  /* 0x000000082b1c78a5 */ /* 0x004fc4000f8e0208 */
[----:B------:R-:W-:Y:S02]  /*0bd0*/  UIADD3 UR8, UPT, UPT, UR24, UR5, URZ ;  /* 0x0000000518087290 */ /* 0x000fe4000fffe0ff */
[----:B------:R-:W-:Y:S01]  /*0be0*/  MOV R4, UR30 ;  /* 0x0000001e00047c02 */ /* 0x000fe20008000f00 */
[----:B------:R-:W-:Y:S01]  /*0bf0*/  IMAD.U32 R5, RZ, RZ, UR31 ;  /* 0x0000001fff057e24 */ /* 0x000fe2000f8e00ff */
[----:B01----:R-:W-:Y:S01]  /*0c00*/  MOV R2, UR28 ;  /* 0x0000001c00027c02 */ /* 0x003fe20008000f00 */
[----:B------:R-:W-:Y:S01]  /*0c10*/  IMAD.U32 R3, RZ, RZ, UR29 ;  /* 0x0000001dff037e24 */ /* 0x000fe2000f8e00ff */
[----:B---3--:R-:W-:Y:S02]  /*0c20*/  UIMAD.WIDE UR12, UR43, 0x8, UR12 ;  /* 0x000000082b0c78a5 */ /* 0x008fe4000f8e020c */
[----:B------:R-:W-:Y:S01]  /*0c30*/  UIMAD.WIDE UR8, UR8, 0x8, UR6 ;  /* 0x00000008080878a5 */ /* 0x000fe2000f8e0206 */
[----:B------:R-:W2:Y:S01]  /*0c40*/  LDG.E.64 R4, desc[UR36][R4.64] ;  /* 0x0000002404047981 */ /* 0x000ea2000c1e1b00 */
[----:B------:R-:W-:-:S02]  /*0c50*/  UIADD3 UR32, UPT, UPT, UR25, UR5, URZ ;  /* 0x0000000519207290 */ /* 0x000fc4000fffe0ff */
[----:B------:R-:W-:Y:S01]  /*0c60*/  UIMAD.WIDE UR14, UR43, 0x8, UR14 ;  /* 0x000000082b0e78a5 */ /* 0x000fe2000f8e020e */
[----:B------:R-:W2:Y:S01]  /*0c70*/  LDG.E.64 R2, desc[UR36][R2.64] ;  /* 0x0000002402027981 */ /* 0x000ea2000c1e1b00 */
[----:B------:R-:W-:Y:S01]  /*0c80*/  MOV R6, UR12 ;  /* 0x0000000c00067c02 */ /* 0x000fe20008000f00 */
[----:B------:R-:W-:Y:S01]  /*0c90*/  IMAD.U32 R7, RZ, RZ, UR13 ;  /* 0x0000000dff077e24 */ /* 0x000fe2000f8e00ff */
[----:B------:R-:W-:Y:S01]  /*0ca0*/  MOV R8, UR8 ;  /* 0x0000000800087c02 */ /* 0x000fe20008000f00 */
[----:B------:R-:W-:Y:S01]  /*0cb0*/  IMAD.U32 R9, RZ, RZ, UR9 ;  /* 0x00000009ff097e24 */ /* 0x000fe2000f8e00ff */
[----:B----4-:R-:W-:Y:S02]  /*0cc0*/  UIMAD.WIDE UR32, UR32, 0x8, UR34 ;  /* 0x00000008202078a5 */ /* 0x010fe4000f8e0222 */
[----:B------:R-:W-:Y:S01]  /*0cd0*/  UIMAD.WIDE UR10, UR43, 0x8, UR10 ;  /* 0x000000082b0a78a5 */ /* 0x000fe2000f8e020a */
[----:B------:R-:W3:Y:S01]  /*0ce0*/  LDG.E.64 R6, desc[UR36][R6.64] ;  /* 0x0000002406067981 */ /* 0x000ee2000c1e1b00 */
[----:B------:R-:W-:Y:S01]  /*0cf0*/  UIADD3 UR43, UPT, UPT, UR26, UR5, URZ ;  /* 0x000000051a2b7290 */ /* 0x000fe2000fffe0ff */
[----:B------:R-:W-:-:S02]  /*0d00*/  MOV R12, UR14 ;  /* 0x0000000e000c7c02 */ /* 0x000fc40008000f00 */
[----:B------:R-:W3:Y:S01]  /*0d10*/  LDG.E.64 R8, desc[UR36][R8.64] ;  /* 0x0000002408087981 */ /* 0x000ee2000c1e1b00 */
[----:B------:R-:W-:Y:S01]  /*0d20*/  IMAD.U32 R13, RZ, RZ, UR15 ;  /* 0x0000000fff0d7e24 */ /* 0x000fe2000f8e00ff */
[----:B------:R-:W-:Y:S01]  /*0d30*/  MOV R14, UR32 ;  /* 0x00000020000e7c02 */ /* 0x000fe20008000f00 */
[----:B------:R-:W-:Y:S01]  /*0d40*/  IMAD.U32 R15, RZ, RZ, UR33 ;  /* 0x00000021ff0f7e24 */ /* 0x000fe2000f8e00ff */
[----:B------:R-:W-:Y:S01]  /*0d50*/  UIMAD.WIDE UR34, UR43, 0x8, UR34 ;  /* 0x000000082b2278a5 */ /* 0x000fe2000f8e0222 */
[----:B------:R-:W-:Y:S02]  /*0d60*/  MOV R16, UR10 ;  /* 0x0000000a00107c02 */ /* 0x000fe40008000f00 */
[----:B------:R-:W4:Y:S01]  /*0d70*/  LDG.E.64 R12, desc[UR36][R12.64] ;  /* 0x000000240c0c7981 */ /* 0x000f22000c1e1b00 */
[----:B------:R-:W-:-:S03]  /*0d80*/  IMAD.U32 R17, RZ, RZ, UR11 ;  /* 0x0000000bff117e24 */ /* 0x000fc6000f8e00ff */
[----:B------:R-:W4:Y:S01]  /*0d90*/  LDG.E.64 R14, desc[UR36][R14.64] ;  /* 0x000000240e0e7981 */ /* 0x000f22000c1e1b00 */
[----:B------:R-:W-:Y:S01]  /*0da0*/  MOV R18, UR34 ;  /* 0x0000002200127c02 */ /* 0x000fe20008000f00 */
[----:B------:R-:W-:Y:S02]  /*0db0*/  IMAD.U32 R19, RZ, RZ, UR35 ;  /* 0x00000023ff137e24 */ /* 0x000fe4000f8e00ff */
[----:B------:R-:W5:Y:S04]  /*0dc0*/  LDG.E.64 R16, desc[UR36][R16.64] ;  /* 0x0000002410107981 */ /* 0x000f68000c1e1b00 */
[----:B------:R-:W5:Y:S01]  /*0dd0*/  LDG.E.64 R18, desc[UR36][R18.64] ;  /* 0x0000002412127981 */ /* 0x000f62000c1e1b00 */
[----:B------:R-:W-:Y:S01]  /*0de0*/  MOV R20, UR38 ;  /* 0x0000002600147c02 */ /* 0x000fe20008000f00 */
[----:B------:R-:W-:Y:S01]  /*0df0*/  IMAD.U32 R21, RZ, RZ, UR39 ;  /* 0x00000027ff157e24 */ /* 0x000fe2000f8e00ff */
[----:B--2---:R-:W-:-:S08]  /*0e00*/  DMUL R2, R2, R4 ;  /* 0x0000000402027228 */ /* 0x004fd00000000000 */
[----:B---3--:R-:W-:-:S08]  /*0e10*/  DFMA R2, R6, R8, R2 ;  /* 0x000000080602722b */ /* 0x008fd00000000002 */
[----:B----4-:R-:W-:-:S08]  /*0e20*/  DFMA R2, R12, R14, R2 ;  /* 0x0000000e0c02722b */ /* 0x010fd00000000002 */
[----:B-----5:R-:W-:Y:S01]  /*0e30*/  DFMA R2, R16, R18, R2 ;  /* 0x000000121002722b */ /* 0x020fe20000000002 */
[----:B------:R-:W-:Y:S01]  /*0e40*/  MOV R4, UR30 ;  /* 0x0000001e00047c02 */ /* 0x000fe20008000f00 */
[----:B------:R-:W-:-:S06]  /*0e50*/  IMAD.U32 R5, RZ, RZ, UR31 ;  /* 0x0000001fff057e24 */ /* 0x000fcc000f8e00ff */
[----:B------:R-:W-:Y:S01]  /*0e60*/  DADD R10, R10, R2 ;  /* 0x000000000a0a7229 */ /* 0x000fe20000000002 */
[----:B------:R-:W-:Y:S01]  /*0e70*/  MOV R2, UR28 ;  /* 0x0000001c00027c02 */ /* 0x000fe20008000f00 */
[----:B------:R-:W-:Y:S01]  /*0e80*/  IMAD.U32 R3, RZ, RZ, UR29 ;  /* 0x0000001dff037e24 */ /* 0x000fe2000f8e00ff */
[----:B------:R-:W-:-:S04]  /*0e90*/  MOV R6, UR12 ;  /* 0x0000000c00067c02 */ /* 0x000fc80008000f00 */
[----:B------:R0:W-:Y:S01]  /*0ea0*/  STG.E.64 desc[UR36][R20.64], R10 ;  /* 0x0000000a14007986 */ /* 0x0001e2000c101b24 */
[----:B------:R-:W-:Y:S01]  /*0eb0*/  IMAD.U32 R7, RZ, RZ, UR13 ;  /* 0x0000000dff077e24 */ /* 0x000fe2000f8e00ff */
[----:B------:R-:W-:Y:S02]  /*0ec0*/  MOV R8, UR8 ;  /* 0x0000000800087c02 */ /* 0x000fe40008000f00 */
[----:B------:R-:W2:Y:S01]  /*0ed0*/  LDG.E.64 R2, desc[UR36][R2.64+0x8] ;  /* 0x0000082402027981 */ /* 0x000ea2000c1e1b00 */
[----:B------:R-:W-:-:S03]  /*0ee0*/  IMAD.U32 R9, RZ, RZ, UR9 ;  /* 0x00000009ff097e24 */ /* 0x000fc6000f8e00ff */
[----:B------:R-:W2:Y:S01]  /*0ef0*/  LDG.E.64 R4, desc[UR36][R4.64+0x8] ;  /* 0x0000082404047981 */ /* 0x000ea2000c1e1b00 */
[----:B------:R-:W-:Y:S01]  /*0f00*/  MOV R12, UR14 ;  /* 0x0000000e000c7c02 */ /* 0x000fe20008000f00 */
[----:B------:R-:W-:Y:S02]  /*0f10*/  IMAD.U32 R13, RZ, RZ, UR15 ;  /* 0x0000000fff0d7e24 */ /* 0x000fe4000f8e00ff */
[----:B------:R-:W3:Y:S01]  /*0f20*/  LDG.E.64 R6, desc[UR36][R6.64+0x8] ;  /* 0x0000082406067981 */ /* 0x000ee2000c1e1b00 */
[----:B------:R-:W-:Y:S01]  /*0f30*/  MOV R14, UR32 ;  /* 0x00000020000e7c02 */ /* 0x000fe20008000f00 */
[----:B------:R-:W-:Y:S02]  /*0f40*/  IMAD.U32 R15, RZ, RZ, UR33 ;  /* 0x00000021ff0f7e24 */ /* 0x000fe4000f8e00ff */
[----:B------:R-:W3:Y:S01]  /*0f50*/  LDG.E.64 R8, desc[UR36][R8.64+0x8] ;  /* 0x0000082408087981 */ /* 0x000ee2000c1e1b00 */
[----:B------:R-:W-:Y:S01]  /*0f60*/  MOV R16, UR10 ;  /* 0x0000000a00107c02 */ /* 0x000fe20008000f00 */
[----:B------:R-:W-:-:S02]  /*0f70*/  IMAD.U32 R17, RZ, RZ, UR11 ;  /* 0x0000000bff117e24 */ /* 0x000fc4000f8e00ff */
[----:B------:R-:W4:Y:S01]  /*0f80*/  LDG.E.64 R12, desc[UR36][R12.64+0x8] ;  /* 0x000008240c0c7981 */ /* 0x000f22000c1e1b00 */
[----:B------:R-:W-:Y:S01]  /*0f90*/  MOV R18, UR34 ;  /* 0x0000002200127c02 */ /* 0x000fe20008000f00 */
[----:B------:R-:W-:Y:S02]  /*0fa0*/  IMAD.U32 R19, RZ, RZ, UR35 ;  /* 0x00000023ff137e24 */ /* 0x000fe4000f8e00ff */
[----:B------:R-:W4:Y:S04]  /*0fb0*/  LDG.E.64 R14, desc[UR36][R14.64+0x8] ;  /* 0x000008240e0e7981 */ /* 0x000f28000c1e1b00 */
[----:B------:R-:W5:Y:S04]  /*0fc0*/  LDG.E.64 R16, desc[UR36][R16.64+0x8] ;  /* 0x0000082410107981 */ /* 0x000f68000c1e1b00 */
[----:B------:R-:W5:Y:S01]  /*0fd0*/  LDG.E.64 R18, desc[UR36][R18.64+0x8] ;  /* 0x0000082412127981 */ /* 0x000f62000c1e1b00 */
[----:B------:R-:W-:Y:S01]  /*0fe0*/  UIADD3 UR5, UPT, UPT, UR5, 0x2, URZ ;  /* 0x0000000205057890 */ /* 0x000fe2000fffe0ff */
[----:B--2---:R-:W-:-:S08]  /*0ff0*/  DMUL R2, R2, R4 ;  /* 0x0000000402027228 */ /* 0x004fd00000000000 */
[----:B---3--:R-:W-:-:S08]  /*1000*/  DFMA R2, R6, R8, R2 ;  /* 0x000000080602722b */ /* 0x008fd00000000002 */
[----:B----4-:R-:W-:-:S08]  /*1010*/  DFMA R2, R12, R14, R2 ;  /* 0x0000000e0c02722b */ /* 0x010fd00000000002 */
[----:B-----5:R-:W-:-:S08]  /*1020*/  DFMA R2, R16, R18, R2 ;  /* 0x000000121002722b */ /* 0x020fd00000000002 */
[----:B0-----:R-:W-:Y:S01]  /*1030*/  DADD R10, R10, R2 ;  /* 0x000000000a0a7229 */ /* 0x001fe20000000002 */
[----:B------:R-:W-:Y:S01]  /*1040*/  MOV R2, UR38 ;  /* 0x0000002600027c02 */ /* 0x000fe20008000f00 */
[----:B------:R-:W-:-:S05]  /*1050*/  IMAD.U32 R3, RZ, RZ, UR39 ;  /* 0x00000027ff037e24 */ /* 0x000fca000f8e00ff */
[----:B------:R2:W-:Y:S04]  /*1060*/  STG.E.64 desc[UR36][R2.64], R10 ;  /* 0x0000000a02007986 */ /* 0x0005e8000c101b24 */
.L_x_3:
[----:B------:R-:W-:Y:S05]  /*1070*/  BRA.U !UP2, `(.L_x_2) ;  /* 0x000000010ac07547 */ /* 0x000fea000b800000 */
[----:B------:R-:W3:Y:S01]  /*1080*/  LDCU.128 UR8, c[0x0][0x3a0] ;  /* 0x00007400ff0877ac */ /* 0x000ee20008000c00 */
[----:B------:R-:W4:Y:S01]  /*1090*/  LDCU.128 UR12, c[0x0][0x3b0] ;  /* 0x00007600ff0c77ac */ /* 0x000f220008000c00 */
[----:B------:R-:W-:Y:S02]  /*10a0*/  UIADD3 UR27, UPT, UPT, UR27, UR5, URZ ;  /* 0x000000051b1b7290 */ /* 0x000fe4000fffe0ff */
[----:B------:R-:W-:Y:S01]  /*10b0*/  UIADD3 UR28, UPT, UPT, UR23, UR5, URZ ;  /* 0x00000005171c7290 */ /* 0x000fe2000fffe0ff */
[----:B------:R-:W5:Y:S03]  /*10c0*/  LDCU.64 UR30, c[0x0][0x390] ;  /* 0x00007200ff1e77ac */ /* 0x000f660008000a00 */
[----:B------:R-:W-:Y:S02]  /*10d0*/  UIMAD.WIDE UR28, UR28, 0x8, UR6 ;  /* 0x000000081c1c78a5 */ /* 0x000fe4000f8e0206 */
[----:B---3--:R-:W-:-:S02]  /*10e0*/  UIMAD.WIDE UR8, UR27, 0x8, UR8 ;  /* 0x000000081b0878a5 */ /* 0x008fc4000f8e0208 */
[----:B------:R-:W-:Y:S02]  /*10f0*/  UIADD3 UR32, UPT, UPT, UR24, UR5, URZ ;  /* 0x0000000518207290 */ /* 0x000fe4000fffe0ff */
[----:B------:R-:W-:Y:S01]  /*1100*/  MOV R4, UR28 ;  /* 0x0000001c00047c02 */ /* 0x000fe20008000f00 */
[----:B------:R-:W-:Y:S01]  /*1110*/  IMAD.U32 R5, RZ, RZ, UR29 ;  /* 0x0000001dff057e24 */ /* 0x000fe2000f8e00ff */
[----:B012---:R-:W-:Y:S01]  /*1120*/  MOV R2, UR8 ;  /* 0x0000000800027c02 */ /* 0x007fe20008000f00 */
[----:B------:R-:W-:Y:S01]  /*1130*/  IMAD.U32 R3, RZ, RZ, UR9 ;  /* 0x00000009ff037e24 */ /* 0x000fe2000f8e00ff */
[----:B----4-:R-:W-:Y:S02]  /*1140*/  UIMAD.WIDE UR12, UR27, 0x8, UR12 ;  /* 0x000000081b0c78a5 */ /* 0x010fe4000f8e020c */
        /* <DEDUP_REMOVED lines=9> */
[----:B-----5:R-:W-:Y:S02]  /*11e0*/  UIMAD.WIDE UR6, UR8, 0x8, UR30 ;  /* 0x00000008080678a5 */ /* 0x020fe4000f8e021e */
[----:B------:R-:W-:Y:S01]  /*11f0*/  UIADD3 UR5, UPT, UPT, UR26, UR5, URZ ;  /* 0x000000051a057290 */ /* 0x000fe2000fffe0ff */
[----:B------:R-:W3:Y:S01]  /*1200*/  LDG.E.64 R6, desc[UR36][R6.64] ;  /* 0x0000002406067981 */ /* 0x000ee2000c1e1b00 */
[----:B------:R-:W-:Y:S01]  /*1210*/  MOV R12, UR14 ;  /* 0x0000000e000c7c02 */ /* 0x000fe20008000f00 */
[----:B------:R-:W-:-:S02]  /*1220*/  IMAD.U32 R13, RZ, RZ, UR15 ;  /* 0x0000000fff0d7e24 */ /* 0x000fc4000f8e00ff */
[----:B------:R-:W3:Y:S01]  /*1230*/  LDG.E.64 R8, desc[UR36][R8.64] ;  /* 0x0000002408087981 */ /* 0x000ee2000c1e1b00 */
[----:B------:R-:W-:Y:S01]  /*1240*/  MOV R14, UR6 ;  /* 0x00000006000e7c02 */ /* 0x000fe20008000f00 */
[----:B------:R-:W-:Y:S01]  /*1250*/  IMAD.U32 R15, RZ, RZ, UR7 ;  /* 0x00000007ff0f7e24 */ /* 0x000fe2000f8e00ff */
[----:B------:R-:W-:Y:S01]  /*1260*/  UIMAD.WIDE UR10, UR27, 0x8, UR10 ;  /* 0x000000081b0a78a5 */ /* 0x000fe2000f8e020a */
[----:B------:R-:W4:Y:S01]  /*1270*/  LDG.E.64 R12, desc[UR36][R12.64] ;  /* 0x000000240c0c7981 */ /* 0x000f22000c1e1b00 */
[----:B------:R-:W-:-:S03]  /*1280*/  UIMAD.WIDE UR6, UR5, 0x8, UR30 ;  /* 0x00000008050678a5 */ /* 0x000fc6000f8e021e */
[----:B------:R-:W4:Y:S01]  /*1290*/  LDG.E.64 R14, desc[UR36][R14.64] ;  /* 0x000000240e0e7981 */ /* 0x000f22000c1e1b00 */
[----:B------:R-:W-:Y:S01]  /*12a0*/  MOV R16, UR10 ;  /* 0x0000000a00107c02 */ /* 0x000fe20008000f00 */
[----:B------:R-:W-:Y:S01]  /*12b0*/  IMAD.U32 R17, RZ, RZ, UR11 ;  /* 0x0000000bff117e24 */ /* 0x000fe2000f8e00ff */
[----:B------:R-:W-:Y:S01]  /*12c0*/  MOV R18, UR6 ;  /* 0x0000000600127c02 */ /* 0x000fe20008000f00 */
[----:B------:R-:W-:-:S04]  /*12d0*/  IMAD.U32 R19, RZ, RZ, UR7 ;  /* 0x00000007ff137e24 */ /* 0x000fc8000f8e00ff */
[----:B------:R-:W5:Y:S04]  /*12e0*/  LDG.E.64 R16, desc[UR36][R16.64] ;  /* 0x0000002410107981 */ /* 0x000f68000c1e1b00 */
[----:B------:R-:W5:Y:S01]  /*12f0*/  LDG.E.64 R18, desc[UR36][R18.64] ;  /* 0x0000002412127981 */ /* 0x000f62000c1e1b00 */
[----:B--2---:R-:W-:-:S08]  /*1300*/  DMUL R2, R2, R4 ;  /* 0x0000000402027228 */ /* 0x004fd00000000000 */
[----:B---3--:R-:W-:-:S08]  /*1310*/  DFMA R2, R6, R8, R2 ;  /* 0x000000080602722b */ /* 0x008fd00000000002 */
[----:B----4-:R-:W-:Y:S01]  /*1320*/  DFMA R2, R12, R14, R2 ;  /* 0x0000000e0c02722b */ /* 0x010fe20000000002 */
[----:B------:R-:W-:-:S07]  /*1330*/  MOV R4, UR38 ;  /* 0x0000002600047c02 */ /* 0x000fce0008000f00 */
[----:B-----5:R-:W-:Y:S01]  /*1340*/  DFMA R2, R16, R18, R2 ;  /* 0x000000121002722b */ /* 0x020fe20000000002 */
[----:B------:R-:W-:-:S07]  /*1350*/  MOV R5, UR39 ;  /* 0x0000002700057c02 */ /* 0x000fce0008000f00 */
[----:B------:R-:W-:-:S07]  /*1360*/  DADD R2, R2, R10 ;  /* 0x0000000002027229 */ /* 0x000fce000000000a */
[----:B------:R3:W-:Y:S04]  /*1370*/  STG.E.64 desc[UR36][R4.64], R2 ;  /* 0x0000000204007986 */ /* 0x0007e8000c101b24 */
.L_x_2:
[----:B------:R-:W-:Y:S05]  /*1380*/  BRA.U UP0, `(.L_x_4) ;  /* 0xffffffed00a47547 */ /* 0x000fea000b83ffff */
[----:B------:R-:W4:Y:S02]  /*1390*/  LDCU UR4, c[0x0][0x380] ;  /* 0x00007000ff0477ac */ /* 0x000f240008000800 */
[----:B----4-:R-:W-:-:S04]  /*13a0*/  UIADD3 UR4, UPT, UPT, UR4, -0x2, URZ ;  /* 0xfffffffe04047890 */ /* 0x010fc8000fffe0ff */
[----:B------:R-:W-:Y:S02]  /*13b0*/  UISETP.NE.AND UP0, UPT, UR41, UR4, UPT ;  /* 0x000000042900728c */ /* 0x000fe4000bf05270 */
[----:B------:R-:W-:-:S07]  /*13c0*/  UIADD3 UR41, UPT, UPT, UR41, 0x1, URZ ;  /* 0x0000000129297890 */ /* 0x000fce000fffe0ff */
[----:B------:R-:W-:Y:S05]  /*13d0*/  BRA.U UP0, `(.L_x_5) ;  /* 0xffffffed00607547 */ /* 0x000fea000b83ffff */
[----:B------:R-:W4:Y:S02]  /*13e0*/  LDCU UR4, c[0x0][0x384] ;  /* 0x00007080ff0477ac */ /* 0x000f240008000800 */
[----:B----4-:R-:W-:-:S04]  /*13f0*/  UIADD3 UR4, UPT, UPT, UR4, -0x2, URZ ;  /* 0xfffffffe04047890 */ /* 0x010fc8000fffe0ff */
[----:B------:R-:W-:Y:S02]  /*1400*/  UISETP.NE.AND UP0, UPT, UR40, UR4, UPT ;  /* 0x000000042800728c */ /* 0x000fe4000bf05270 */
[----:B------:R-:W-:-:S07]  /*1410*/  UIADD3 UR40, UPT, UPT, UR40, 0x1, URZ ;  /* 0x0000000128287890 */ /* 0x000fce000fffe0ff */
[----:B------:R-:W-:Y:S05]  /*1420*/  BRA.U UP0, `(.L_x_6) ;  /* 0xffffffed00487547 */ /* 0x000fea000b83ffff */
[----:B------:R-:W-:Y:S05]  /*1430*/  EXIT ;  /* 0x000000000000794d */ /* 0x000fea0003800000 */
.L_x_7:
[----:B------:R-:W-:-:S00]  /*1440*/  BRA `(.L_x_7) ;  /* 0xfffffffc00fc7947 */ /* 0x000fc0000383ffff */
[----:B------:R-:W-:-:S00]  /*1450*/  NOP ;  /* 0x0000000000007918 */ /* 0x000fc00000000000 */
        /* <DEDUP_REMOVED lines=10> */
.L_x_8:


//--------------------- .nv.shared.reserved.0     --------------------------
	.section	.nv.shared.reserved.0,"aw",@nobits
	.weak		__nv_reservedSMEM_offset_0_alias
	.size		__nv_reservedSMEM_offset_0_alias, 0, 64
	.other		__nv_reservedSMEM_offset_0_alias,@"STO_CUDA_RESERVED_SHARED STV_DEFAULT"
__nv_reservedSMEM_offset_0_alias:
	.zero		0
	.zero		64


//--------------------- .nv.constant0._Z12gauss_seideliiiPdS_S_S_S_S_ --------------------------
	.section	.nv.constant0._Z12gauss_seideliiiPdS_S_S_S_S_,"a",@progbits
	.sectionflags	@""
	.align	4
.nv.constant0._Z12gauss_seideliiiPdS_S_S_S_S_:
	.zero		960


//--------------------- SYMBOLS --------------------------

	.type		.nv.reservedSmem.offset0,@object
	.size		.nv.reservedSmem.offset0,0x4
